//
// Generated by NVIDIA NVVM Compiler
//
// Compiler Build ID: CL-36424714
// Cuda compilation tools, release 13.0, V13.0.88
// Based on NVVM 20.0.0
//

.version 9.0
.target sm_100
.address_size 64

	// .globl	kMul

.visible .entry kMul(
	.param .u64 .ptr .align 1 kMul_param_0,
	.param .u64 .ptr .align 1 kMul_param_1,
	.param .u64 .ptr .align 1 kMul_param_2,
	.param .u32 kMul_param_3
)
{
	.reg .pred 	%p<2>;
	.reg .b32 	%r<6>;
	.reg .b64 	%rd<11>;
	.reg .b64 	%fd<4>;

	ld.param.u64 	%rd1, [kMul_param_0];
	ld.param.u64 	%rd2, [kMul_param_1];
	ld.param.u64 	%rd3, [kMul_param_2];
	ld.param.u32 	%r2, [kMul_param_3];
	mov.u32 	%r3, %ctaid.x;
	mov.u32 	%r4, %ntid.x;
	mov.u32 	%r5, %tid.x;
	mad.lo.s32 	%r1, %r3, %r4, %r5;
	setp.ge.s32 	%p1, %r1, %r2;
	@%p1 bra 	$L__BB0_2;
	cvta.to.global.u64 	%rd4, %rd1;
	cvta.to.global.u64 	%rd5, %rd2;
	cvta.to.global.u64 	%rd6, %rd3;
	mul.wide.s32 	%rd7, %r1, 8;
	add.s64 	%rd8, %rd4, %rd7;
	ld.global.f64 	%fd1, [%rd8];
	add.s64 	%rd9, %rd5, %rd7;
	ld.global.f64 	%fd2, [%rd9];
	mul.f64 	%fd3, %fd1, %fd2;
	add.s64 	%rd10, %rd6, %rd7;
	st.global.f64 	[%rd10], %fd3;
$L__BB0_2:
	ret;

}
	// .globl	kFillArray
.visible .entry kFillArray(
	.param .u64 .ptr .align 1 kFillArray_param_0,
	.param .u32 kFillArray_param_1,
	.param .u64 .ptr .align 1 kFillArray_param_2,
	.param .u32 kFillArray_param_3
)
{
	.reg .pred 	%p<2>;
	.reg .b32 	%r<8>;
	.reg .b64 	%rd<9>;
	.reg .b64 	%fd<2>;

	ld.param.u64 	%rd1, [kFillArray_param_0];
	ld.param.u32 	%r2, [kFillArray_param_1];
	ld.param.u64 	%rd2, [kFillArray_param_2];
	ld.param.u32 	%r3, [kFillArray_param_3];
	mov.u32 	%r4, %ctaid.x;
	mov.u32 	%r5, %ntid.x;
	mov.u32 	%r6, %tid.x;
	mad.lo.s32 	%r1, %r4, %r5, %r6;
	setp.ge.s32 	%p1, %r1, %r3;
	@%p1 bra 	$L__BB1_2;
	cvta.to.global.u64 	%rd3, %rd1;
	cvta.to.global.u64 	%rd4, %rd2;
	rem.s32 	%r7, %r1, %r2;
	mul.wide.s32 	%rd5, %r7, 8;
	add.s64 	%rd6, %rd3, %rd5;
	ld.global.f64 	%fd1, [%rd6];
	mul.wide.s32 	%rd7, %r1, 8;
	add.s64 	%rd8, %rd4, %rd7;
	st.global.f64 	[%rd8], %fd1;
$L__BB1_2:
	ret;

}
	// .globl	kFill
.visible .entry kFill(
	.param .f64 kFill_param_0,
	.param .u64 .ptr .align 1 kFill_param_1,
	.param .u32 kFill_param_2
)
{
	.reg .pred 	%p<2>;
	.reg .b32 	%r<6>;
	.reg .b64 	%rd<5>;
	.reg .b64 	%fd<2>;

	ld.param.f64 	%fd1, [kFill_param_0];
	ld.param.u64 	%rd1, [kFill_param_1];
	ld.param.u32 	%r2, [kFill_param_2];
	mov.u32 	%r3, %ctaid.x;
	mov.u32 	%r4, %ntid.x;
	mov.u32 	%r5, %tid.x;
	mad.lo.s32 	%r1, %r3, %r4, %r5;
	setp.ge.s32 	%p1, %r1, %r2;
	@%p1 bra 	$L__BB2_2;
	cvta.to.global.u64 	%rd2, %rd1;
	mul.wide.s32 	%rd3, %r1, 8;
	add.s64 	%rd4, %rd2, %rd3;
	st.global.f64 	[%rd4], %fd1;
$L__BB2_2:
	ret;

}
	// .globl	kSigmoid
.visible .entry kSigmoid(
	.param .u64 .ptr .align 1 kSigmoid_param_0,
	.param .u64 .ptr .align 1 kSigmoid_param_1,
	.param .u32 kSigmoid_param_2
)
{
	.reg .pred 	%p<2>;
	.reg .b32 	%r<6>;
	.reg .b32 	%f<6>;
	.reg .b64 	%rd<8>;
	.reg .b64 	%fd<3>;

	ld.param.u64 	%rd1, [kSigmoid_param_0];
	ld.param.u64 	%rd2, [kSigmoid_param_1];
	ld.param.u32 	%r2, [kSigmoid_param_2];
	mov.u32 	%r3, %ctaid.x;
	mov.u32 	%r4, %ntid.x;
	mov.u32 	%r5, %tid.x;
	mad.lo.s32 	%r1, %r3, %r4, %r5;
	setp.ge.s32 	%p1, %r1, %r2;
	@%p1 bra 	$L__BB3_2;
	cvta.to.global.u64 	%rd3, %rd1;
	cvta.to.global.u64 	%rd4, %rd2;
	mul.wide.s32 	%rd5, %r1, 8;
	add.s64 	%rd6, %rd3, %rd5;
	ld.global.f64 	%fd1, [%rd6];
	cvt.rn.f32.f64 	%f1, %fd1;
	mul.f32 	%f2, %f1, 0fBFB8AA3B;
	ex2.approx.f32 	%f3, %f2;
	add.f32 	%f4, %f3, 0f3F800000;
	rcp.rn.f32 	%f5, %f4;
	cvt.f64.f32 	%fd2, %f5;
	add.s64 	%rd7, %rd4, %rd5;
	st.global.f64 	[%rd7], %fd2;
$L__BB3_2:
	ret;

}


// ===== COMPILED SASS (sm_100) =====

	.target	sm_100

	.elftype	@"ET_EXEC"


//--------------------- .note.nv.tkinfo           --------------------------
	.section	.note.nv.tkinfo,"",@"SHT_NOTE"
	.sectionflags	@"SHF_NOTE_NV_TKINFO"
	.tkinfo
        /*0018*/ 	.word	0x00000002
        /*0030*/ 	.string	""
        /*0030*/ 	.string	"ptxas"
        /*0030*/ 	.string	"Cuda compilation tools, release 13.0, V13.0.88"
        /*0030*/ 	.string	"Build cuda_13.0.r13.0/compiler.36424714_0"
        /*0030*/ 	.string	"-arch sm_100 -m 64 "



//--------------------- .note.nv.cuinfo           --------------------------
	.section	.note.nv.cuinfo,"",@"SHT_NOTE"
	.sectionflags	@"SHF_NOTE_NV_CUINFO"
        /*0018*/ 	.short	0x0002
        /*001a*/ 	.short	0x0064
        /*001c*/ 	.short	0x0082
	.zero		2


//--------------------- .nv.info                  --------------------------
	.section	.nv.info,"",@"SHT_CUDA_INFO"
	.align	4


	//----- nvinfo : EIATTR_REGCOUNT
	.align		4
        /*0000*/ 	.byte	0x04, 0x2f
        /*0002*/ 	.short	(.L_1 - .L_0)
	.align		4
.L_0:
        /*0004*/ 	.word	index@(kMul)
        /*0008*/ 	.word	0x0000000e


	//----- nvinfo : EIATTR_FRAME_SIZE
	.align		4
.L_1:
        /*000c*/ 	.byte	0x04, 0x11
        /*000e*/ 	.short	(.L_3 - .L_2)
	.align		4
.L_2:
        /*0010*/ 	.word	index@(kMul)
        /*0014*/ 	.word	0x00000000


	//----- nvinfo : EIATTR_REGCOUNT
	.align		4
.L_3:
        /*0018*/ 	.byte	0x04, 0x2f
        /*001a*/ 	.short	(.L_5 - .L_4)
	.align		4
.L_4:
        /*001c*/ 	.word	index@(kFillArray)
        /*0020*/ 	.word	0x0000000c


	//----- nvinfo : EIATTR_FRAME_SIZE
	.align		4
.L_5:
        /*0024*/ 	.byte	0x04, 0x11
        /*0026*/ 	.short	(.L_7 - .L_6)
	.align		4
.L_6:
        /*0028*/ 	.word	index@(kFillArray)
        /*002c*/ 	.word	0x00000000


	//----- nvinfo : EIATTR_REGCOUNT
	.align		4
.L_7:
        /*0030*/ 	.byte	0x04, 0x2f
        /*0032*/ 	.short	(.L_9 - .L_8)
	.align		4
.L_8:
        /*0034*/ 	.word	index@(kFill)
        /*0038*/ 	.word	0x0000000a


	//----- nvinfo : EIATTR_FRAME_SIZE
	.align		4
.L_9:
        /*003c*/ 	.byte	0x04, 0x11
        /*003e*/ 	.short	(.L_11 - .L_10)
	.align		4
.L_10:
        /*0040*/ 	.word	index@(kFill)
        /*0044*/ 	.word	0x00000000


	//----- nvinfo : EIATTR_REGCOUNT
	.align		4
.L_11:
        /*0048*/ 	.byte	0x04, 0x2f
        /*004a*/ 	.short	(.L_13 - .L_12)
	.align		4
.L_12:
        /*004c*/ 	.word	index@(kSigmoid)
        /*0050*/ 	.word	0x0000000e


	//----- nvinfo : EIATTR_FRAME_SIZE
	.align		4
.L_13:
        /*0054*/ 	.byte	0x04, 0x11
        /*0056*/ 	.short	(.L_15 - .L_14)
	.align		4
.L_14:
        /*0058*/ 	.word	index@($__internal_0_$__cuda_sm20_rcp_rn_f32_slowpath)
        /*005c*/ 	.word	0x00000000


	//----- nvinfo : EIATTR_FRAME_SIZE
	.align		4
.L_15:
        /*0060*/ 	.byte	0x04, 0x11
        /*0062*/ 	.short	(.L_17 - .L_16)
	.align		4
.L_16:
        /*0064*/ 	.word	index@(kSigmoid)
        /*0068*/ 	.word	0x00000000


	//----- nvinfo : EIATTR_MIN_STACK_SIZE
	.align		4
.L_17:
        /*006c*/ 	.byte	0x04, 0x12
        /*006e*/ 	.short	(.L_19 - .L_18)
	.align		4
.L_18:
        /*0070*/ 	.word	index@(kSigmoid)
        /*0074*/ 	.word	0x00000000


	//----- nvinfo : EIATTR_MIN_STACK_SIZE
	.align		4
.L_19:
        /*0078*/ 	.byte	0x04, 0x12
        /*007a*/ 	.short	(.L_21 - .L_20)
	.align		4
.L_20:
        /*007c*/ 	.word	index@(kFill)
        /*0080*/ 	.word	0x00000000


	//----- nvinfo : EIATTR_MIN_STACK_SIZE
	.align		4
.L_21:
        /*0084*/ 	.byte	0x04, 0x12
        /*0086*/ 	.short	(.L_23 - .L_22)
	.align		4
.L_22:
        /*0088*/ 	.word	index@(kFillArray)
        /*008c*/ 	.word	0x00000000


	//----- nvinfo : EIATTR_MIN_STACK_SIZE
	.align		4
.L_23:
        /*0090*/ 	.byte	0x04, 0x12
        /*0092*/ 	.short	(.L_25 - .L_24)
	.align		4
.L_24:
        /*0094*/ 	.word	index@(kMul)
        /*0098*/ 	.word	0x00000000
.L_25:


//--------------------- .nv.compat                --------------------------
	.section	.nv.compat,"",@"SHT_CUDA_COMPAT_INFO"
	.align	4
        /*0000*/ 	.byte	0x02, 0x09, 0x00, 0x00, 0x02, 0x02, 0x01, 0x00, 0x02, 0x05, 0x05, 0x00, 0x03, 0x07, 0x01, 0x01
        /*0010*/ 	.byte	0x02, 0x03, 0x00, 0x00, 0x02, 0x06, 0x01, 0x00, 0x04, 0x0b, 0x08, 0x00, 0x01, 0x00, 0x00, 0x00
        /*0020*/ 	.byte	0x00, 0x00, 0x00, 0x00


//--------------------- .nv.info.kSigmoid         --------------------------
	.section	.nv.info.kSigmoid,"",@"SHT_CUDA_INFO"
	.sectionflags	@""
	.align	4


	//----- nvinfo : EIATTR_CUDA_API_VERSION
	.align		4
        /*0000*/ 	.byte	0x04, 0x37
        /*0002*/ 	.short	(.L_27 - .L_26)
.L_26:
        /*0004*/ 	.word	0x00000082


	//----- nvinfo : EIATTR_KPARAM_INFO
	.align		4
.L_27:
        /*0008*/ 	.byte	0x04, 0x17
        /*000a*/ 	.short	(.L_29 - .L_28)
.L_28:
        /*000c*/ 	.word	0x00000000
        /*0010*/ 	.short	0x0002
        /*0012*/ 	.short	0x0010
        /*0014*/ 	.byte	0x00, 0xf0, 0x11, 0x00


	//----- nvinfo : EIATTR_KPARAM_INFO
	.align		4
.L_29:
        /*0018*/ 	.byte	0x04, 0x17
        /*001a*/ 	.short	(.L_31 - .L_30)
.L_30:
        /*001c*/ 	.word	0x00000000
        /*0020*/ 	.short	0x0001
        /*0022*/ 	.short	0x0008
        /*0024*/ 	.byte	0x00, 0xf5, 0x21, 0x00


	//----- nvinfo : EIATTR_KPARAM_INFO
	.align		4
.L_31:
        /*0028*/ 	.byte	0x04, 0x17
        /*002a*/ 	.short	(.L_33 - .L_32)
.L_32:
        /*002c*/ 	.word	0x00000000
        /*0030*/ 	.short	0x0000
        /*0032*/ 	.short	0x0000
        /*0034*/ 	.byte	0x00, 0xf5, 0x21, 0x00


	//----- nvinfo : EIATTR_SPARSE_MMA_MASK
	.align		4
.L_33:
        /*0038*/ 	.byte	0x03, 0x50
        /*003a*/ 	.short	0x0000


	//----- nvinfo : EIATTR_MAXREG_COUNT
	.align		4
        /*003c*/ 	.byte	0x03, 0x1b
        /*003e*/ 	.short	0x00ff


	//----- nvinfo : EIATTR_MERCURY_ISA_VERSION
	.align		4
        /*0040*/ 	.byte	0x03, 0x5f
        /*0042*/ 	.short	0x0101


	//----- nvinfo : EIATTR_VRC_CTA_INIT_COUNT
	.align		4
        /*0044*/ 	.byte	0x02, 0x4a
	.zero		1
	.zero		1


	//----- nvinfo : EIATTR_EXIT_INSTR_OFFSETS
	.align		4
        /*0048*/ 	.byte	0x04, 0x1c
        /*004a*/ 	.short	(.L_35 - .L_34)


	//   ....[0]....
.L_34:
        /*004c*/ 	.word	0x00000070


	//   ....[1]....
        /*0050*/ 	.word	0x00000250


	//----- nvinfo : EIATTR_CRS_STACK_SIZE
	.align		4
.L_35:
        /*0054*/ 	.byte	0x04, 0x1e
        /*0056*/ 	.short	(.L_37 - .L_36)
.L_36:
        /*0058*/ 	.word	0x00000000


	//----- nvinfo : EIATTR_CBANK_PARAM_SIZE
	.align		4
.L_37:
        /*005c*/ 	.byte	0x03, 0x19
        /*005e*/ 	.short	0x0014


	//----- nvinfo : EIATTR_PARAM_CBANK
	.align		4
        /*0060*/ 	.byte	0x04, 0x0a
        /*0062*/ 	.short	(.L_39 - .L_38)
	.align		4
.L_38:
        /*0064*/ 	.word	index@(.nv.constant0.kSigmoid)
        /*0068*/ 	.short	0x0380
        /*006a*/ 	.short	0x0014


	//----- nvinfo : EIATTR_SW_WAR
	.align		4
.L_39:
        /*006c*/ 	.byte	0x04, 0x36
        /*006e*/ 	.short	(.L_41 - .L_40)
.L_40:
        /*0070*/ 	.word	0x00000008
.L_41:


//--------------------- .nv.info.kFill            --------------------------
	.section	.nv.info.kFill,"",@"SHT_CUDA_INFO"
	.sectionflags	@""
	.align	4


	//----- nvinfo : EIATTR_CUDA_API_VERSION
	.align		4
        /*0000*/ 	.byte	0x04, 0x37
        /*0002*/ 	.short	(.L_43 - .L_42)
.L_42:
        /*0004*/ 	.word	0x00000082


	//----- nvinfo : EIATTR_KPARAM_INFO
	.align		4
.L_43:
        /*0008*/ 	.byte	0x04, 0x17
        /*000a*/ 	.short	(.L_45 - .L_44)
.L_44:
        /*000c*/ 	.word	0x00000000
        /*0010*/ 	.short	0x0002
        /*0012*/ 	.short	0x0010
        /*0014*/ 	.byte	0x00, 0xf0, 0x11, 0x00


	//----- nvinfo : EIATTR_KPARAM_INFO
	.align		4
.L_45:
        /*0018*/ 	.byte	0x04, 0x17
        /*001a*/ 	.short	(.L_47 - .L_46)
.L_46:
        /*001c*/ 	.word	0x00000000
        /*0020*/ 	.short	0x0001
        /*0022*/ 	.short	0x0008
        /*0024*/ 	.byte	0x00, 0xf5, 0x21, 0x00


	//----- nvinfo : EIATTR_KPARAM_INFO
	.align		4
.L_47:
        /*0028*/ 	.byte	0x04, 0x17
        /*002a*/ 	.short	(.L_49 - .L_48)
.L_48:
        /*002c*/ 	.word	0x00000000
        /*0030*/ 	.short	0x0000
        /*0032*/ 	.short	0x0000
        /*0034*/ 	.byte	0x00, 0xf0, 0x21, 0x00


	//----- nvinfo : EIATTR_SPARSE_MMA_MASK
	.align		4
.L_49:
        /*0038*/ 	.byte	0x03, 0x50
        /*003a*/ 	.short	0x0000


	//----- nvinfo : EIATTR_MAXREG_COUNT
	.align		4
        /*003c*/ 	.byte	0x03, 0x1b
        /*003e*/ 	.short	0x00ff


	//----- nvinfo : EIATTR_MERCURY_ISA_VERSION
	.align		4
        /*0040*/ 	.byte	0x03, 0x5f
        /*0042*/ 	.short	0x0101


	//----- nvinfo : EIATTR_VRC_CTA_INIT_COUNT
	.align		4
        /*0044*/ 	.byte	0x02, 0x4a
	.zero		1
	.zero		1


	//----- nvinfo : EIATTR_EXIT_INSTR_OFFSETS
	.align		4
        /*0048*/ 	.byte	0x04, 0x1c
        /*004a*/ 	.short	(.L_51 - .L_50)


	//   ....[0]....
.L_50:
        /*004c*/ 	.word	0x00000070


	//   ....[1]....
        /*0050*/ 	.word	0x000000d0


	//----- nvinfo : EIATTR_CBANK_PARAM_SIZE
	.align		4
.L_51:
        /*0054*/ 	.byte	0x03, 0x19
        /*0056*/ 	.short	0x0014


	//----- nvinfo : EIATTR_PARAM_CBANK
	.align		4
        /*0058*/ 	.byte	0x04, 0x0a
        /*005a*/ 	.short	(.L_53 - .L_52)
	.align		4
.L_52:
        /*005c*/ 	.word	index@(.nv.constant0.kFill)
        /*0060*/ 	.short	0x0380
        /*0062*/ 	.short	0x0014


	//----- nvinfo : EIATTR_SW_WAR
	.align		4
.L_53:
        /*0064*/ 	.byte	0x04, 0x36
        /*0066*/ 	.short	(.L_55 - .L_54)
.L_54:
        /*0068*/ 	.word	0x00000008
.L_55:


//--------------------- .nv.info.kFillArray       --------------------------
	.section	.nv.info.kFillArray,"",@"SHT_CUDA_INFO"
	.sectionflags	@""
	.align	4


	//----- nvinfo : EIATTR_CUDA_API_VERSION
	.align		4
        /*0000*/ 	.byte	0x04, 0x37
        /*0002*/ 	.short	(.L_57 - .L_56)
.L_56:
        /*0004*/ 	.word	0x00000082


	//----- nvinfo : EIATTR_KPARAM_INFO
	.align		4
.L_57:
        /*0008*/ 	.byte	0x04, 0x17
        /*000a*/ 	.short	(.L_59 - .L_58)
.L_58:
        /*000c*/ 	.word	0x00000000
        /*0010*/ 	.short	0x0003
        /*0012*/ 	.short	0x0018
        /*0014*/ 	.byte	0x00, 0xf0, 0x11, 0x00


	//----- nvinfo : EIATTR_KPARAM_INFO
	.align		4
.L_59:
        /*0018*/ 	.byte	0x04, 0x17
        /*001a*/ 	.short	(.L_61 - .L_60)
.L_60:
        /*001c*/ 	.word	0x00000000
        /*0020*/ 	.short	0x0002
        /*0022*/ 	.short	0x0010
        /*0024*/ 	.byte	0x00, 0xf5, 0x21, 0x00


	//----- nvinfo : EIATTR_KPARAM_INFO
	.align		4
.L_61:
        /*0028*/ 	.byte	0x04, 0x17
        /*002a*/ 	.short	(.L_63 - .L_62)
.L_62:
        /*002c*/ 	.word	0x00000000
        /*0030*/ 	.short	0x0001
        /*0032*/ 	.short	0x0008
        /*0034*/ 	.byte	0x00, 0xf0, 0x11, 0x00


	//----- nvinfo : EIATTR_KPARAM_INFO
	.align		4
.L_63:
        /*0038*/ 	.byte	0x04, 0x17
        /*003a*/ 	.short	(.L_65 - .L_64)
.L_64:
        /*003c*/ 	.word	0x00000000
        /*0040*/ 	.short	0x0000
        /*0042*/ 	.short	0x0000
        /*0044*/ 	.byte	0x00, 0xf5, 0x21, 0x00


	//----- nvinfo : EIATTR_SPARSE_MMA_MASK
	.align		4
.L_65:
        /*0048*/ 	.byte	0x03, 0x50
        /*004a*/ 	.short	0x0000


	//----- nvinfo : EIATTR_MAXREG_COUNT
	.align		4
        /*004c*/ 	.byte	0x03, 0x1b
        /*004e*/ 	.short	0x00ff


	//----- nvinfo : EIATTR_MERCURY_ISA_VERSION
	.align		4
        /*0050*/ 	.byte	0x03, 0x5f
        /*0052*/ 	.short	0x0101


	//----- nvinfo : EIATTR_VRC_CTA_INIT_COUNT
	.align		4
        /*0054*/ 	.byte	0x02, 0x4a
	.zero		1
	.zero		1


	//----- nvinfo : EIATTR_EXIT_INSTR_OFFSETS
	.align		4
        /*0058*/ 	.byte	0x04, 0x1c
        /*005a*/ 	.short	(.L_67 - .L_66)


	//   ....[0]....
.L_66:
        /*005c*/ 	.word	0x00000070


	//   ....[1]....
        /*0060*/ 	.word	0x00000250


	//----- nvinfo : EIATTR_CBANK_PARAM_SIZE
	.align		4
.L_67:
        /*0064*/ 	.byte	0x03, 0x19
        /*0066*/ 	.short	0x001c


	//----- nvinfo : EIATTR_PARAM_CBANK
	.align		4
        /*0068*/ 	.byte	0x04, 0x0a
        /*006a*/ 	.short	(.L_69 - .L_68)
	.align		4
.L_68:
        /*006c*/ 	.word	index@(.nv.constant0.kFillArray)
        /*0070*/ 	.short	0x0380
        /*0072*/ 	.short	0x001c


	//----- nvinfo : EIATTR_SW_WAR
	.align		4
.L_69:
        /*0074*/ 	.byte	0x04, 0x36
        /*0076*/ 	.short	(.L_71 - .L_70)
.L_70:
        /*0078*/ 	.word	0x00000008
.L_71:


//--------------------- .nv.info.kMul             --------------------------
	.section	.nv.info.kMul,"",@"SHT_CUDA_INFO"
	.sectionflags	@""
	.align	4


	//----- nvinfo : EIATTR_CUDA_API_VERSION
	.align		4
        /*0000*/ 	.byte	0x04, 0x37
        /*0002*/ 	.short	(.L_73 - .L_72)
.L_72:
        /*0004*/ 	.word	0x00000082


	//----- nvinfo : EIATTR_KPARAM_INFO
	.align		4
.L_73:
        /*0008*/ 	.byte	0x04, 0x17
        /*000a*/ 	.short	(.L_75 - .L_74)
.L_74:
        /*000c*/ 	.word	0x00000000
        /*0010*/ 	.short	0x0003
        /*0012*/ 	.short	0x0018
        /*0014*/ 	.byte	0x00, 0xf0, 0x11, 0x00


	//----- nvinfo : EIATTR_KPARAM_INFO
	.align		4
.L_75:
        /*0018*/ 	.byte	0x04, 0x17
        /*001a*/ 	.short	(.L_77 - .L_76)
.L_76:
        /*001c*/ 	.word	0x00000000
        /*0020*/ 	.short	0x0002
        /*0022*/ 	.short	0x0010
        /*0024*/ 	.byte	0x00, 0xf5, 0x21, 0x00


	//----- nvinfo : EIATTR_KPARAM_INFO
	.align		4
.L_77:
        /*0028*/ 	.byte	0x04, 0x17
        /*002a*/ 	.short	(.L_79 - .L_78)
.L_78:
        /*002c*/ 	.word	0x00000000
        /*0030*/ 	.short	0x0001
        /*0032*/ 	.short	0x0008
        /*0034*/ 	.byte	0x00, 0xf5, 0x21, 0x00


	//----- nvinfo : EIATTR_KPARAM_INFO
	.align		4
.L_79:
        /*0038*/ 	.byte	0x04, 0x17
        /*003a*/ 	.short	(.L_81 - .L_80)
.L_80:
        /*003c*/ 	.word	0x00000000
        /*0040*/ 	.short	0x0000
        /*0042*/ 	.short	0x0000
        /*0044*/ 	.byte	0x00, 0xf5, 0x21, 0x00


	//----- nvinfo : EIATTR_SPARSE_MMA_MASK
	.align		4
.L_81:
        /*0048*/ 	.byte	0x03, 0x50
        /*004a*/ 	.short	0x0000


	//----- nvinfo : EIATTR_MAXREG_COUNT
	.align		4
        /*004c*/ 	.byte	0x03, 0x1b
        /*004e*/ 	.short	0x00ff


	//----- nvinfo : EIATTR_MERCURY_ISA_VERSION
	.align		4
        /*0050*/ 	.byte	0x03, 0x5f
        /*0052*/ 	.short	0x0101


	//----- nvinfo : EIATTR_VRC_CTA_INIT_COUNT
	.align		4
        /*0054*/ 	.byte	0x02, 0x4a
	.zero		1
	.zero		1


	//----- nvinfo : EIATTR_EXIT_INSTR_OFFSETS
	.align		4
        /*0058*/ 	.byte	0x04, 0x1c
        /*005a*/ 	.short	(.L_83 - .L_82)


	//   ....[0]....
.L_82:
        /*005c*/ 	.word	0x00000070


	//   ....[1]....
        /*0060*/ 	.word	0x00000130


	//----- nvinfo : EIATTR_CBANK_PARAM_SIZE
	.align		4
.L_83:
        /*0064*/ 	.byte	0x03, 0x19
        /*0066*/ 	.short	0x001c


	//----- nvinfo : EIATTR_PARAM_CBANK
	.align		4
        /*0068*/ 	.byte	0x04, 0x0a
        /*006a*/ 	.short	(.L_85 - .L_84)
	.align		4
.L_84:
        /*006c*/ 	.word	index@(.nv.constant0.kMul)
        /*0070*/ 	.short	0x0380
        /*0072*/ 	.short	0x001c


	//----- nvinfo : EIATTR_SW_WAR
	.align		4
.L_85:
        /*0074*/ 	.byte	0x04, 0x36
        /*0076*/ 	.short	(.L_87 - .L_86)
.L_86:
        /*0078*/ 	.word	0x00000008
.L_87:


//--------------------- .nv.callgraph             --------------------------
	.section	.nv.callgraph,"",@"SHT_CUDA_CALLGRAPH"
	.align	4
	.sectionentsize	8
	.align		4
        /*0000*/ 	.word	0x00000000
	.align		4
        /*0004*/ 	.word	0xffffffff
	.align		4
        /*0008*/ 	.word	0x00000000
	.align		4
        /*000c*/ 	.word	0xfffffffe
	.align		4
        /*0010*/ 	.word	0x00000000
	.align		4
        /*0014*/ 	.word	0xfffffffd
	.align		4
        /*0018*/ 	.word	0x00000000
	.align		4
        /*001c*/ 	.word	0xfffffffc


//--------------------- .text.kSigmoid            --------------------------
	.section	.text.kSigmoid,"ax",@progbits
	.align	128
        .global         kSigmoid
        .type           kSigmoid,@function
        .size           kSigmoid,(.L_x_11 - kSigmoid)
        .other          kSigmoid,@"STO_CUDA_ENTRY STV_DEFAULT"
kSigmoid:
.text.kSigmoid:
[----:B------:R-:W-:Y:S01]  /*0000*/  LDC R1, c[0x0][0x37c] ;  /* 0x0000df00ff017b82 */ /* 0x000fe20000000800 */
[----:B------:R-:W0:Y:S07]  /*0010*/  S2R R0, SR_TID.X ;  /* 0x0000000000007919 */ /* 0x000e2e0000002100 */
[----:B------:R-:W0:Y:S01]  /*0020*/  S2UR UR4, SR_CTAID.X ;  /* 0x00000000000479c3 */ /* 0x000e220000002500 */
[----:B------:R-:W1:Y:S07]  /*0030*/  LDCU UR5, c[0x0][0x390] ;  /* 0x00007200ff0577ac */ /* 0x000e6e0008000800 */
[----:B------:R-:W0:Y:S02]  /*0040*/  LDC R3, c[0x0][0x360] ;  /* 0x0000d800ff037b82 */ /* 0x000e240000000800 */
[----:B0-----:R-:W-:-:S05]  /*0050*/  IMAD R3, R3, UR4, R0 ;  /* 0x0000000403037c24 */ /* 0x001fca000f8e0200 */
[----:B-1----:R-:W-:-:S13]  /*0060*/  ISETP.GE.AND P0, PT, R3, UR5, PT ;  /* 0x0000000503007c0c */ /* 0x002fda000bf06270 */
[----:B------:R-:W-:Y:S05]  /*0070*/  @P0 EXIT ;  /* 0x000000000000094d */ /* 0x000fea0003800000 */
[----:B------:R-:W0:Y:S01]  /*0080*/  LDC.64 R4, c[0x0][0x380] ;  /* 0x0000e000ff047b82 */ /* 0x000e220000000a00 */
[----:B------:R-:W1:Y:S01]  /*0090*/  LDCU.64 UR4, c[0x0][0x358] ;  /* 0x00006b00ff0477ac */ /* 0x000e620008000a00 */
[----:B0-----:R-:W-:-:S06]  /*00a0*/  IMAD.WIDE R4, R3, 0x8, R4 ;  /* 0x0000000803047825 */ /* 0x001fcc00078e0204 */
[----:B-1----:R-:W2:Y:S01]  /*00b0*/  LDG.E.64 R4, desc[UR4][R4.64] ;  /* 0x0000000404047981 */ /* 0x002ea2000c1e1b00 */
[----:B------:R-:W-:Y:S01]  /*00c0*/  BSSY.RECONVERGENT B0, `(.L_x_0) ;  /* 0x0000014000007945 */ /* 0x000fe20003800200 */
[----:B--2---:R-:W0:Y:S02]  /*00d0*/  F2F.F32.F64 R0, R4 ;  /* 0x0000000400007310 */ /* 0x004e240000301000 */
[----:B0-----:R-:W-:-:S05]  /*00e0*/  FMUL R0, R0, -1.4426950216293334961 ;  /* 0xbfb8aa3b00007820 */ /* 0x001fca0000400000 */
[----:B------:R-:W-:-:S13]  /*00f0*/  FSETP.GEU.AND P0, PT, R0, -126, PT ;  /* 0xc2fc00000000780b */ /* 0x000fda0003f0e000 */
[----:B------:R-:W-:-:S04]  /*0100*/  @!P0 FMUL R0, R0, 0.5 ;  /* 0x3f00000000008820 */ /* 0x000fc80000400000 */
[----:B------:R-:W0:Y:S02]  /*0110*/  MUFU.EX2 R2, R0 ;  /* 0x0000000000027308 */ /* 0x000e240000000800 */
[----:B0-----:R-:W-:-:S04]  /*0120*/  @!P0 FMUL R2, R2, R2 ;  /* 0x0000000202028220 */ /* 0x001fc80000400000 */
[----:B------:R-:W-:-:S04]  /*0130*/  FADD R0, R2, 1 ;  /* 0x3f80000002007421 */ /* 0x000fc80000000000 */
[----:B------:R-:W-:-:S05]  /*0140*/  VIADD R2, R0, 0x1800000 ;  /* 0x0180000000027836 */ /* 0x000fca0000000000 */
[----:B------:R-:W-:-:S04]  /*0150*/  LOP3.LUT R2, R2, 0x7f800000, RZ, 0xc0, !PT ;  /* 0x7f80000002027812 */ /* 0x000fc800078ec0ff */
[----:B------:R-:W-:-:S13]  /*0160*/  ISETP.GT.U32.AND P0, PT, R2, 0x1ffffff, PT ;  /* 0x01ffffff0200780c */ /* 0x000fda0003f04070 */
[----:B------:R-:W-:Y:S05]  /*0170*/  @P0 BRA `(.L_x_1) ;  /* 0x0000000000100947 */ /* 0x000fea0003800000 */
[----:B------:R-:W-:-:S07]  /*0180*/  MOV R4, 0x1a0 ;  /* 0x000001a000047802 */ /* 0x000fce0000000f00 */
[----:B------:R-:W-:Y:S05]  /*0190*/  CALL.REL.NOINC `($__internal_0_$__cuda_sm20_rcp_rn_f32_slowpath) ;  /* 0x0000000000307944 */ /* 0x000fea0003c00000 */
[----:B------:R-:W-:Y:S01]  /*01a0*/  IMAD.MOV.U32 R4, RZ, RZ, R0 ;  /* 0x000000ffff047224 */ /* 0x000fe200078e0000 */
[----:B------:R-:W-:Y:S06]  /*01b0*/  BRA `(.L_x_2) ;  /* 0x0000000000107947 */ /* 0x000fec0003800000 */
.L_x_1:
[----:B------:R-:W0:Y:S02]  /*01c0*/  MUFU.RCP R5, R0 ;  /* 0x0000000000057308 */ /* 0x000e240000001000 */
[----:B0-----:R-:W-:-:S04]  /*01d0*/  FFMA R2, R0, R5, -1 ;  /* 0xbf80000000027423 */ /* 0x001fc80000000005 */
[----:B------:R-:W-:-:S04]  /*01e0*/  FADD.FTZ R2, -R2, -RZ ;  /* 0x800000ff02027221 */ /* 0x000fc80000010100 */
[----:B------:R-:W-:-:S07]  /*01f0*/  FFMA R4, R5, R2, R5 ;  /* 0x0000000205047223 */ /* 0x000fce0000000005 */
.L_x_2:
[----:B------:R-:W-:Y:S05]  /*0200*/  BSYNC.RECONVERGENT B0 ;  /* 0x0000000000007941 */ /* 0x000fea0003800200 */
.L_x_0:
[----:B------:R-:W0:Y:S01]  /*0210*/  LDC.64 R6, c[0x0][0x388] ;  /* 0x0000e200ff067b82 */ /* 0x000e220000000a00 */
[----:B------:R-:W1:Y:S01]  /*0220*/  F2F.F64.F32 R4, R4 ;  /* 0x0000000400047310 */ /* 0x000e620000201800 */
[----:B0-----:R-:W-:-:S05]  /*0230*/  IMAD.WIDE R2, R3, 0x8, R6 ;  /* 0x0000000803027825 */ /* 0x001fca00078e0206 */
[----:B-1----:R-:W-:Y:S01]  /*0240*/  STG.E.64 desc[UR4][R2.64], R4 ;  /* 0x0000000402007986 */ /* 0x002fe2000c101b04 */
[----:B------:R-:W-:Y:S05]  /*0250*/  EXIT ;  /* 0x000000000000794d */ /* 0x000fea0003800000 */
        .weak           $__internal_0_$__cuda_sm20_rcp_rn_f32_slowpath
        .type           $__internal_0_$__cuda_sm20_rcp_rn_f32_slowpath,@function
        .size           $__internal_0_$__cuda_sm20_rcp_rn_f32_slowpath,(.L_x_11 - $__internal_0_$__cuda_sm20_rcp_rn_f32_slowpath)
$__internal_0_$__cuda_sm20_rcp_rn_f32_slowpath:
[----:B------:R-:W-:Y:S01]  /*0260*/  IMAD.SHL.U32 R2, R0, 0x2, RZ ;  /* 0x0000000200027824 */ /* 0x000fe200078e00ff */
[----:B------:R-:W-:Y:S04]  /*0270*/  BSSY.RECONVERGENT B1, `(.L_x_3) ;  /* 0x0000030000017945 */ /* 0x000fe80003800200 */
[----:B------:R-:W-:-:S04]  /*0280*/  SHF.R.U32.HI R2, RZ, 0x18, R2 ;  /* 0x00000018ff027819 */ /* 0x000fc80000011602 */
[----:B------:R-:W-:-:S13]  /*0290*/  ISETP.NE.U32.AND P0, PT, R2, RZ, PT ;  /* 0x000000ff0200720c */ /* 0x000fda0003f05070 */
[----:B------:R-:W-:Y:S05]  /*02a0*/  @P0 BRA `(.L_x_4) ;  /* 0x0000000000280947 */ /* 0x000fea0003800000 */
[----:B------:R-:W-:-:S04]  /*02b0*/  SHF.L.U32 R2, R0, 0x1, RZ ;  /* 0x0000000100027819 */ /* 0x000fc800000006ff */
[----:B------:R-:W-:-:S13]  /*02c0*/  ISETP.NE.AND P0, PT, R2, RZ, PT ;  /* 0x000000ff0200720c */ /* 0x000fda0003f05270 */
[----:B------:R-:W-:Y:S01]  /*02d0*/  @P0 FFMA R6, R0, 1.84467440737095516160e+19, RZ ;  /* 0x5f80000000060823 */ /* 0x000fe200000000ff */
[----:B------:R-:W-:Y:S08]  /*02e0*/  @!P0 MUFU.RCP R5, R0 ;  /* 0x0000000000058308 */ /* 0x000ff00000001000 */
[----:B------:R-:W0:Y:S02]  /*02f0*/  @P0 MUFU.RCP R7, R6 ;  /* 0x0000000600070308 */ /* 0x000e240000001000 */
[----:B0-----:R-:W-:-:S04]  /*0300*/  @P0 FFMA R2, R6, R7, -1 ;  /* 0xbf80000006020423 */ /* 0x001fc80000000007 */
[----:B------:R-:W-:-:S04]  /*0310*/  @P0 FADD.FTZ R2, -R2, -RZ ;  /* 0x800000ff02020221 */ /* 0x000fc80000010100 */
[----:B------:R-:W-:-:S04]  /*0320*/  @P0 FFMA R2, R7, R2, R7 ;  /* 0x0000000207020223 */ /* 0x000fc80000000007 */
[----:B------:R-:W-:Y:S01]  /*0330*/  @P0 FFMA R5, R2, 1.84467440737095516160e+19, RZ ;  /* 0x5f80000002050823 */ /* 0x000fe200000000ff */
[----:B------:R-:W-:Y:S06]  /*0340*/  BRA `(.L_x_5) ;  /* 0x0000000000887947 */ /* 0x000fec0003800000 */
.L_x_4:
[----:B------:R-:W-:-:S05]  /*0350*/  VIADD R5, R2, 0xffffff03 ;  /* 0xffffff0302057836 */ /* 0x000fca0000000000 */
[----:B------:R-:W-:-:S13]  /*0360*/  ISETP.GT.U32.AND P0, PT, R5, 0x1, PT ;  /* 0x000000010500780c */ /* 0x000fda0003f04070 */
[----:B------:R-:W-:Y:S05]  /*0370*/  @P0 BRA `(.L_x_6) ;  /* 0x0000000000780947 */ /* 0x000fea0003800000 */
[----:B------:R-:W-:Y:S01]  /*0380*/  LOP3.LUT R6, R0, 0x7fffff, RZ, 0xc0, !PT ;  /* 0x007fffff00067812 */ /* 0x000fe200078ec0ff */
[----:B------:R-:W-:-:S03]  /*0390*/  IMAD.MOV.U32 R10, RZ, RZ, 0x3 ;  /* 0x00000003ff0a7424 */ /* 0x000fc600078e00ff */
[----:B------:R-:W-:Y:S02]  /*03a0*/  LOP3.LUT R6, R6, 0x3f800000, RZ, 0xfc, !PT ;  /* 0x3f80000006067812 */ /* 0x000fe400078efcff */
[----:B------:R-:W-:Y:S02]  /*03b0*/  SHF.L.U32 R11, R10, R5, RZ ;  /* 0x000000050a0b7219 */ /* 0x000fe400000006ff */
[----:B------:R-:W0:Y:S02]  /*03c0*/  MUFU.RCP R7, R6 ;  /* 0x0000000600077308 */ /* 0x000e240000001000 */
[----:B0-----:R-:W-:-:S04]  /*03d0*/  FFMA R8, R6, R7, -1 ;  /* 0xbf80000006087423 */ /* 0x001fc80000000007 */
[----:B------:R-:W-:-:S04]  /*03e0*/  FADD.FTZ R8, -R8, -RZ ;  /* 0x800000ff08087221 */ /* 0x000fc80000010100 */
[CCC-:B------:R-:W-:Y:S01]  /*03f0*/  FFMA.RM R9, R7.reuse, R8.reuse, R7.reuse ;  /* 0x0000000807097223 */ /* 0x1c0fe20000004007 */
[----:B------:R-:W-:-:S04]  /*0400*/  FFMA.RP R8, R7, R8, R7 ;  /* 0x0000000807087223 */ /* 0x000fc80000008007 */
[C---:B------:R-:W-:Y:S02]  /*0410*/  LOP3.LUT R7, R9.reuse, 0x7fffff, RZ, 0xc0, !PT ;  /* 0x007fffff09077812 */ /* 0x040fe400078ec0ff */
[----:B------:R-:W-:Y:S02]  /*0420*/  FSETP.NEU.FTZ.AND P0, PT, R9, R8, PT ;  /* 0x000000080900720b */ /* 0x000fe40003f1d000 */
[----:B------:R-:W-:Y:S02]  /*0430*/  LOP3.LUT R8, R7, 0x800000, RZ, 0xfc, !PT ;  /* 0x0080000007087812 */ /* 0x000fe400078efcff */
[----:B------:R-:W-:Y:S02]  /*0440*/  SEL R7, RZ, 0xffffffff, !P0 ;  /* 0xffffffffff077807 */ /* 0x000fe40004000000 */
[----:B------:R-:W-:Y:S02]  /*0450*/  LOP3.LUT R6, R11, R8, RZ, 0xc0, !PT ;  /* 0x000000080b067212 */ /* 0x000fe400078ec0ff */
[----:B------:R-:W-:-:S02]  /*0460*/  IADD3 R7, PT, PT, -R7, RZ, RZ ;  /* 0x000000ff07077210 */ /* 0x000fc40007ffe1ff */
[-C--:B------:R-:W-:Y:S02]  /*0470*/  SHF.R.U32.HI R6, RZ, R5.reuse, R6 ;  /* 0x00000005ff067219 */ /* 0x080fe40000011606 */
[----:B------:R-:W-:Y:S02]  /*0480*/  LOP3.LUT P1, RZ, R7, R5, R8, 0xf8, !PT ;  /* 0x0000000507ff7212 */ /* 0x000fe4000782f808 */
[C---:B------:R-:W-:Y:S02]  /*0490*/  LOP3.LUT P0, RZ, R6.reuse, 0x1, RZ, 0xc0, !PT ;  /* 0x0000000106ff7812 */ /* 0x040fe4000780c0ff */
[----:B------:R-:W-:-:S04]  /*04a0*/  LOP3.LUT P2, RZ, R6, 0x2, RZ, 0xc0, !PT ;  /* 0x0000000206ff7812 */ /* 0x000fc8000784c0ff */
[----:B------:R-:W-:Y:S02]  /*04b0*/  PLOP3.LUT P0, PT, P0, P1, P2, 0xe0, 0x0 ;  /* 0x000000000000781c */ /* 0x000fe40000703c20 */
[----:B------:R-:W-:Y:S02]  /*04c0*/  LOP3.LUT P1, RZ, R0, 0x7fffff, RZ, 0xc0, !PT ;  /* 0x007fffff00ff7812 */ /* 0x000fe4000782c0ff */
[----:B------:R-:W-:-:S05]  /*04d0*/  SEL R5, RZ, 0x1, !P0 ;  /* 0x00000001ff057807 */ /* 0x000fca0004000000 */
[----:B------:R-:W-:-:S05]  /*04e0*/  IMAD.MOV R5, RZ, RZ, -R5 ;  /* 0x000000ffff057224 */ /* 0x000fca00078e0a05 */
[----:B------:R-:W-:Y:S01]  /*04f0*/  ISETP.GE.AND P0, PT, R5, RZ, PT ;  /* 0x000000ff0500720c */ /* 0x000fe20003f06270 */
[----:B------:R-:W-:-:S05]  /*0500*/  VIADD R5, R2, 0xffffff04 ;  /* 0xffffff0402057836 */ /* 0x000fca0000000000 */
[----:B------:R-:W-:-:S07]  /*0510*/  SHF.R.U32.HI R5, RZ, R5, R8 ;  /* 0x00000005ff057219 */ /* 0x000fce0000011608 */
[----:B------:R-:W-:-:S05]  /*0520*/  @!P0 IADD3 R5, PT, PT, R5, 0x1, RZ ;  /* 0x0000000105058810 */ /* 0x000fca0007ffe0ff */
[----:B------:R-:W-:-:S05]  /*0530*/  @!P1 IMAD.SHL.U32 R5, R5, 0x2, RZ ;  /* 0x0000000205059824 */ /* 0x000fca00078e00ff */
[----:B------:R-:W-:Y:S01]  /*0540*/  LOP3.LUT R5, R5, 0x80000000, R0, 0xf8, !PT ;  /* 0x8000000005057812 */ /* 0x000fe200078ef800 */
[----:B------:R-:W-:Y:S06]  /*0550*/  BRA `(.L_x_5) ;  /* 0x0000000000047947 */ /* 0x000fec0003800000 */
.L_x_6:
[----:B------:R0:W1:Y:S02]  /*0560*/  MUFU.RCP R5, R0 ;  /* 0x0000000000057308 */ /* 0x0000640000001000 */
.L_x_5:
[----:B------:R-:W-:Y:S05]  /*0570*/  BSYNC.RECONVERGENT B1 ;  /* 0x0000000000017941 */ /* 0x000fea0003800200 */
.L_x_3:
[----:B01----:R-:W-:Y:S02]  /*0580*/  IMAD.MOV.U32 R0, RZ, RZ, R5 ;  /* 0x000000ffff007224 */ /* 0x003fe400078e0005 */
[----:B------:R-:W-:-:S04]  /*0590*/  HFMA2 R5, -RZ, RZ, 0, 0 ;  /* 0x00000000ff057431 */ /* 0x000fc800000001ff */
[----:B------:R-:W-:Y:S05]  /*05a0*/  RET.REL.NODEC R4 `(kSigmoid) ;  /* 0xfffffff804947950 */ /* 0x000fea0003c3ffff */
.L_x_7:
[----:B------:R-:W-:-:S00]  /*05b0*/  BRA `(.L_x_7) ;  /* 0xfffffffc00fc7947 */ /* 0x000fc0000383ffff */
[----:B------:R-:W-:-:S00]  /*05c0*/  NOP ;  /* 0x0000000000007918 */ /* 0x000fc00000000000 */
        /* <DEDUP_REMOVED lines=11> */
.L_x_11:


//--------------------- .text.kFill               --------------------------
	.section	.text.kFill,"ax",@progbits
	.align	128
        .global         kFill
        .type           kFill,@function
        .size           kFill,(.L_x_13 - kFill)
        .other          kFill,@"STO_CUDA_ENTRY STV_DEFAULT"
kFill:
.text.kFill:
        /* <DEDUP_REMOVED lines=9> */
[----:B------:R-:W1:Y:S07]  /*0090*/  LDCU.64 UR4, c[0x0][0x358] ;  /* 0x00006b00ff0477ac */ /* 0x000e6e0008000a00 */
[----:B------:R-:W1:Y:S01]  /*00a0*/  LDC.64 R4, c[0x0][0x380] ;  /* 0x0000e000ff047b82 */ /* 0x000e620000000a00 */
[----:B0-----:R-:W-:-:S05]  /*00b0*/  IMAD.WIDE R2, R7, 0x8, R2 ;  /* 0x0000000807027825 */ /* 0x001fca00078e0202 */
[----:B-1----:R-:W-:Y:S01]  /*00c0*/  STG.E.64 desc[UR4][R2.64], R4 ;  /* 0x0000000402007986 */ /* 0x002fe2000c101b04 */
[----:B------:R-:W-:Y:S05]  /*00d0*/  EXIT ;  /* 0x000000000000794d */ /* 0x000fea0003800000 */
.L_x_8:
        /* <DEDUP_REMOVED lines=10> */
.L_x_13:


//--------------------- .text.kFillArray          --------------------------
	.section	.text.kFillArray,"ax",@progbits
	.align	128
        .global         kFillArray
        .type           kFillArray,@function
        .size           kFillArray,(.L_x_14 - kFillArray)
        .other          kFillArray,@"STO_CUDA_ENTRY STV_DEFAULT"
kFillArray:
.text.kFillArray:
        /* <DEDUP_REMOVED lines=8> */
[----:B------:R-:W0:Y:S01]  /*0080*/  LDC R6, c[0x0][0x388] ;  /* 0x0000e200ff067b82 */ /* 0x000e220000000800 */
[----:B------:R-:W-:Y:S01]  /*0090*/  ISETP.GE.AND P2, PT, R7, RZ, PT ;  /* 0x000000ff0700720c */ /* 0x000fe20003f46270 */
[----:B------:R-:W1:Y:S01]  /*00a0*/  LDCU.64 UR4, c[0x0][0x358] ;  /* 0x00006b00ff0477ac */ /* 0x000e620008000a00 */
[----:B0-----:R-:W-:-:S04]  /*00b0*/  IABS R5, R6 ;  /* 0x0000000600057213 */ /* 0x001fc80000000000 */
[----:B------:R-:W0:Y:S08]  /*00c0*/  I2F.RP R0, R5 ;  /* 0x0000000500007306 */ /* 0x000e300000209400 */
[----:B0-----:R-:W0:Y:S02]  /*00d0*/  MUFU.RCP R0, R0 ;  /* 0x0000000000007308 */ /* 0x001e240000001000 */
[----:B0-----:R-:W-:-:S06]  /*00e0*/  VIADD R2, R0, 0xffffffe ;  /* 0x0ffffffe00027836 */ /* 0x001fcc0000000000 */
[----:B------:R0:W2:Y:S02]  /*00f0*/  F2I.FTZ.U32.TRUNC.NTZ R3, R2 ;  /* 0x0000000200037305 */ /* 0x0000a4000021f000 */
[----:B0-----:R-:W-:Y:S01]  /*0100*/  IMAD.MOV.U32 R2, RZ, RZ, RZ ;  /* 0x000000ffff027224 */ /* 0x001fe200078e00ff */
[----:B--2---:R-:W-:-:S05]  /*0110*/  IADD3 R4, PT, PT, RZ, -R3, RZ ;  /* 0x80000003ff047210 */ /* 0x004fca0007ffe0ff */
[----:B------:R-:W-:Y:S01]  /*0120*/  IMAD R9, R4, R5, RZ ;  /* 0x0000000504097224 */ /* 0x000fe200078e02ff */
[----:B------:R-:W-:-:S03]  /*0130*/  IABS R4, R7 ;  /* 0x0000000700047213 */ /* 0x000fc60000000000 */
[----:B------:R-:W-:-:S06]  /*0140*/  IMAD.HI.U32 R3, R3, R9, R2 ;  /* 0x0000000903037227 */ /* 0x000fcc00078e0002 */
[----:B------:R-:W-:-:S05]  /*0150*/  IMAD.HI.U32 R3, R3, R4, RZ ;  /* 0x0000000403037227 */ /* 0x000fca00078e00ff */
[----:B------:R-:W-:-:S05]  /*0160*/  IADD3 R3, PT, PT, -R3, RZ, RZ ;  /* 0x000000ff03037210 */ /* 0x000fca0007ffe1ff */
[C---:B------:R-:W-:Y:S02]  /*0170*/  IMAD R0, R5.reuse, R3, R4 ;  /* 0x0000000305007224 */ /* 0x040fe400078e0204 */
[----:B------:R-:W0:Y:S03]  /*0180*/  LDC.64 R2, c[0x0][0x380] ;  /* 0x0000e000ff027b82 */ /* 0x000e260000000a00 */
[----:B------:R-:W-:-:S13]  /*0190*/  ISETP.GT.U32.AND P0, PT, R5, R0, PT ;  /* 0x000000000500720c */ /* 0x000fda0003f04070 */
[----:B------:R-:W-:Y:S01]  /*01a0*/  @!P0 IMAD.IADD R0, R0, 0x1, -R5 ;  /* 0x0000000100008824 */ /* 0x000fe200078e0a05 */
[----:B------:R-:W-:-:S04]  /*01b0*/  ISETP.NE.AND P0, PT, R6, RZ, PT ;  /* 0x000000ff0600720c */ /* 0x000fc80003f05270 */
[----:B------:R-:W-:-:S13]  /*01c0*/  ISETP.GT.U32.AND P1, PT, R5, R0, PT ;  /* 0x000000000500720c */ /* 0x000fda0003f24070 */
[----:B------:R-:W-:Y:S02]  /*01d0*/  @!P1 IADD3 R0, PT, PT, R0, -R5, RZ ;  /* 0x8000000500009210 */ /* 0x000fe40007ffe0ff */
[----:B------:R-:W2:Y:S03]  /*01e0*/  LDC.64 R4, c[0x0][0x390] ;  /* 0x0000e400ff047b82 */ /* 0x000ea60000000a00 */
[----:B------:R-:W-:Y:S01]  /*01f0*/  @!P2 IMAD.MOV R0, RZ, RZ, -R0 ;  /* 0x000000ffff00a224 */ /* 0x000fe200078e0a00 */
[----:B------:R-:W-:-:S05]  /*0200*/  @!P0 LOP3.LUT R0, RZ, R6, RZ, 0x33, !PT ;  /* 0x00000006ff008212 */ /* 0x000fca00078e33ff */
[----:B0-----:R-:W-:-:S06]  /*0210*/  IMAD.WIDE R2, R0, 0x8, R2 ;  /* 0x0000000800027825 */ /* 0x001fcc00078e0202 */
[----:B-1----:R-:W3:Y:S01]  /*0220*/  LDG.E.64 R2, desc[UR4][R2.64] ;  /* 0x0000000402027981 */ /* 0x002ee2000c1e1b00 */
[----:B--2---:R-:W-:-:S05]  /*0230*/  IMAD.WIDE R4, R7, 0x8, R4 ;  /* 0x0000000807047825 */ /* 0x004fca00078e0204 */
[----:B---3--:R-:W-:Y:S01]  /*0240*/  STG.E.64 desc[UR4][R4.64], R2 ;  /* 0x0000000204007986 */ /* 0x008fe2000c101b04 */
[----:B------:R-:W-:Y:S05]  /*0250*/  EXIT ;  /* 0x000000000000794d */ /* 0x000fea0003800000 */
.L_x_9:
        /* <DEDUP_REMOVED lines=10> */
.L_x_14:


//--------------------- .text.kMul                --------------------------
	.section	.text.kMul,"ax",@progbits
	.align	128
        .global         kMul
        .type           kMul,@function
        .size           kMul,(.L_x_15 - kMul)
        .other          kMul,@"STO_CUDA_ENTRY STV_DEFAULT"
kMul:
.text.kMul:
        /* <DEDUP_REMOVED lines=10> */
[----:B------:R-:W2:Y:S08]  /*00a0*/  LDC.64 R4, c[0x0][0x388] ;  /* 0x0000e200ff047b82 */ /* 0x000eb00000000a00 */
[----:B------:R-:W3:Y:S01]  /*00b0*/  LDC.64 R8, c[0x0][0x390] ;  /* 0x0000e400ff087b82 */ /* 0x000ee20000000a00 */
[----:B0-----:R-:W-:-:S06]  /*00c0*/  IMAD.WIDE R2, R11, 0x8, R2 ;  /* 0x000000080b027825 */ /* 0x001fcc00078e0202 */
[----:B-1----:R-:W4:Y:S01]  /*00d0*/  LDG.E.64 R2, desc[UR4][R2.64] ;  /* 0x0000000402027981 */ /* 0x002f22000c1e1b00 */
[----:B--2---:R-:W-:-:S06]  /*00e0*/  IMAD.WIDE R4, R11, 0x8, R4 ;  /* 0x000000080b047825 */ /* 0x004fcc00078e0204 */
[----:B------:R-:W4:Y:S01]  /*00f0*/  LDG.E.64 R4, desc[UR4][R4.64] ;  /* 0x0000000404047981 */ /* 0x000f22000c1e1b00 */
[----:B---3--:R-:W-:Y:S01]  /*0100*/  IMAD.WIDE R8, R11, 0x8, R8 ;  /* 0x000000080b087825 */ /* 0x008fe200078e0208 */
[----:B----4-:R-:W-:-:S07]  /*0110*/  DMUL R6, R2, R4 ;  /* 0x0000000402067228 */ /* 0x010fce0000000000 */
[----:B------:R-:W-:Y:S01]  /*0120*/  STG.E.64 desc[UR4][R8.64], R6 ;  /* 0x0000000608007986 */ /* 0x000fe2000c101b04 */
[----:B------:R-:W-:Y:S05]  /*0130*/  EXIT ;  /* 0x000000000000794d */ /* 0x000fea0003800000 */
.L_x_10:
        /* <DEDUP_REMOVED lines=12> */
.L_x_15:


//--------------------- .nv.shared.reserved.0     --------------------------
	.section	.nv.shared.reserved.0,"aw",@nobits
	.weak		__nv_reservedSMEM_offset_0_alias
	.size		__nv_reservedSMEM_offset_0_alias, 0, 64
	.other		__nv_reservedSMEM_offset_0_alias,@"STO_CUDA_RESERVED_SHARED STV_DEFAULT"
__nv_reservedSMEM_offset_0_alias:
	.zero		0
	.zero		64


//--------------------- .nv.constant0.kSigmoid    --------------------------
	.section	.nv.constant0.kSigmoid,"a",@progbits
	.sectionflags	@""
	.align	4
.nv.constant0.kSigmoid:
	.zero		916


//--------------------- .nv.constant0.kFill       --------------------------
	.section	.nv.constant0.kFill,"a",@progbits
	.sectionflags	@""
	.align	4
.nv.constant0.kFill:
	.zero		916


//--------------------- .nv.constant0.kFillArray  --------------------------
	.section	.nv.constant0.kFillArray,"a",@progbits
	.sectionflags	@""
	.align	4
.nv.constant0.kFillArray:
	.zero		924


//--------------------- .nv.constant0.kMul        --------------------------
	.section	.nv.constant0.kMul,"a",@progbits
	.sectionflags	@""
	.align	4
.nv.constant0.kMul:
	.zero		924


//--------------------- SYMBOLS --------------------------

	.type		.nv.reservedSmem.offset0,@object
	.size		.nv.reservedSmem.offset0,0x4
